//
// Generated by NVIDIA NVVM Compiler
//
// Compiler Build ID: CL-36424714
// Cuda compilation tools, release 13.0, V13.0.88
// Based on NVVM 20.0.0
//

.version 9.0
.target sm_100
.address_size 64

	// .globl	_Z13do_sweep_cudaPf

.visible .entry _Z13do_sweep_cudaPf(
	.param .u64 .ptr .align 1 _Z13do_sweep_cudaPf_param_0
)
{
	.reg .b32 	%r<2>;
	.reg .b32 	%f<3>;
	.reg .b64 	%rd<5>;

	ld.param.u64 	%rd1, [_Z13do_sweep_cudaPf_param_0];
	cvta.to.global.u64 	%rd2, %rd1;
	mov.u32 	%r1, %tid.x;
	mul.wide.u32 	%rd3, %r1, 4;
	add.s64 	%rd4, %rd2, %rd3;
	ld.global.f32 	%f1, [%rd4];
	add.f32 	%f2, %f1, %f1;
	st.global.f32 	[%rd4], %f2;
	ret;

}


// ===== COMPILED SASS (sm_100) =====

	.target	sm_100

	.elftype	@"ET_EXEC"


//--------------------- .note.nv.tkinfo           --------------------------
	.section	.note.nv.tkinfo,"",@"SHT_NOTE"
	.sectionflags	@"SHF_NOTE_NV_TKINFO"
	.tkinfo
        /*0018*/ 	.word	0x00000002
        /*0030*/ 	.string	""
        /*0030*/ 	.string	"ptxas"
        /*0030*/ 	.string	"Cuda compilation tools, release 13.0, V13.0.88"
        /*0030*/ 	.string	"Build cuda_13.0.r13.0/compiler.36424714_0"
        /*0030*/ 	.string	"-arch sm_100 -m 64 "



//--------------------- .note.nv.cuinfo           --------------------------
	.section	.note.nv.cuinfo,"",@"SHT_NOTE"
	.sectionflags	@"SHF_NOTE_NV_CUINFO"
        /*0018*/ 	.short	0x0002
        /*001a*/ 	.short	0x0064
        /*001c*/ 	.short	0x0082
	.zero		2


//--------------------- .nv.info                  --------------------------
	.section	.nv.info,"",@"SHT_CUDA_INFO"
	.align	4


	//----- nvinfo : EIATTR_REGCOUNT
	.align		4
        /*0000*/ 	.byte	0x04, 0x2f
        /*0002*/ 	.short	(.L_1 - .L_0)
	.align		4
.L_0:
        /*0004*/ 	.word	index@(_Z13do_sweep_cudaPf)
        /*0008*/ 	.word	0x00000008


	//----- nvinfo : EIATTR_FRAME_SIZE
	.align		4
.L_1:
        /*000c*/ 	.byte	0x04, 0x11
        /*000e*/ 	.short	(.L_3 - .L_2)
	.align		4
.L_2:
        /*0010*/ 	.word	index@(_Z13do_sweep_cudaPf)
        /*0014*/ 	.word	0x00000000


	//----- nvinfo : EIATTR_MIN_STACK_SIZE
	.align		4
.L_3:
        /*0018*/ 	.byte	0x04, 0x12
        /*001a*/ 	.short	(.L_5 - .L_4)
	.align		4
.L_4:
        /*001c*/ 	.word	index@(_Z13do_sweep_cudaPf)
        /*0020*/ 	.word	0x00000000
.L_5:


//--------------------- .nv.compat                --------------------------
	.section	.nv.compat,"",@"SHT_CUDA_COMPAT_INFO"
	.align	4
        /*0000*/ 	.byte	0x02, 0x09, 0x00, 0x00, 0x02, 0x02, 0x01, 0x00, 0x02, 0x05, 0x05, 0x00, 0x03, 0x07, 0x01, 0x01
        /*0010*/ 	.byte	0x02, 0x03, 0x00, 0x00, 0x02, 0x06, 0x01, 0x00, 0x04, 0x0b, 0x08, 0x00, 0x09, 0x00, 0x00, 0x00
        /*0020*/ 	.byte	0x00, 0x00, 0x00, 0x00


//--------------------- .nv.info._Z13do_sweep_cudaPf --------------------------
	.section	.nv.info._Z13do_sweep_cudaPf,"",@"SHT_CUDA_INFO"
	.sectionflags	@""
	.align	4


	//----- nvinfo : EIATTR_CUDA_API_VERSION
	.align		4
        /*0000*/ 	.byte	0x04, 0x37
        /*0002*/ 	.short	(.L_7 - .L_6)
.L_6:
        /*0004*/ 	.word	0x00000082


	//----- nvinfo : EIATTR_KPARAM_INFO
	.align		4
.L_7:
        /*0008*/ 	.byte	0x04, 0x17
        /*000a*/ 	.short	(.L_9 - .L_8)
.L_8:
        /*000c*/ 	.word	0x00000000
        /*0010*/ 	.short	0x0000
        /*0012*/ 	.short	0x0000
        /*0014*/ 	.byte	0x00, 0xf5, 0x21, 0x00


	//----- nvinfo : EIATTR_SPARSE_MMA_MASK
	.align		4
.L_9:
        /*0018*/ 	.byte	0x03, 0x50
        /*001a*/ 	.short	0x0000


	//----- nvinfo : EIATTR_MAXREG_COUNT
	.align		4
        /*001c*/ 	.byte	0x03, 0x1b
        /*001e*/ 	.short	0x00ff


	//----- nvinfo : EIATTR_MERCURY_ISA_VERSION
	.align		4
        /*0020*/ 	.byte	0x03, 0x5f
        /*0022*/ 	.short	0x0101


	//----- nvinfo : EIATTR_VRC_CTA_INIT_COUNT
	.align		4
        /*0024*/ 	.byte	0x02, 0x4a
	.zero		1
	.zero		1


	//----- nvinfo : EIATTR_EXIT_INSTR_OFFSETS
	.align		4
        /*0028*/ 	.byte	0x04, 0x1c
        /*002a*/ 	.short	(.L_11 - .L_10)


	//   ....[0]....
.L_10:
        /*002c*/ 	.word	0x00000080


	//----- nvinfo : EIATTR_CBANK_PARAM_SIZE
	.align		4
.L_11:
        /*0030*/ 	.byte	0x03, 0x19
        /*0032*/ 	.short	0x0008


	//----- nvinfo : EIATTR_PARAM_CBANK
	.align		4
        /*0034*/ 	.byte	0x04, 0x0a
        /*0036*/ 	.short	(.L_13 - .L_12)
	.align		4
.L_12:
        /*0038*/ 	.word	index@(.nv.constant0._Z13do_sweep_cudaPf)
        /*003c*/ 	.short	0x0380
        /*003e*/ 	.short	0x0008


	//----- nvinfo : EIATTR_SW_WAR
	.align		4
.L_13:
        /*0040*/ 	.byte	0x04, 0x36
        /*0042*/ 	.short	(.L_15 - .L_14)
.L_14:
        /*0044*/ 	.word	0x00000008
.L_15:


//--------------------- .nv.callgraph             --------------------------
	.section	.nv.callgraph,"",@"SHT_CUDA_CALLGRAPH"
	.align	4
	.sectionentsize	8
	.align		4
        /*0000*/ 	.word	0x00000000
	.align		4
        /*0004*/ 	.word	0xffffffff
	.align		4
        /*0008*/ 	.word	0x00000000
	.align		4
        /*000c*/ 	.word	0xfffffffe
	.align		4
        /*0010*/ 	.word	0x00000000
	.align		4
        /*0014*/ 	.word	0xfffffffd
	.align		4
        /*0018*/ 	.word	0x00000000
	.align		4
        /*001c*/ 	.word	0xfffffffc


//--------------------- .text._Z13do_sweep_cudaPf --------------------------
	.section	.text._Z13do_sweep_cudaPf,"ax",@progbits
	.align	128
        .global         _Z13do_sweep_cudaPf
        .type           _Z13do_sweep_cudaPf,@function
        .size           _Z13do_sweep_cudaPf,(.L_x_1 - _Z13do_sweep_cudaPf)
        .other          _Z13do_sweep_cudaPf,@"STO_CUDA_ENTRY STV_DEFAULT"
_Z13do_sweep_cudaPf:
.text._Z13do_sweep_cudaPf:
[----:B------:R-:W-:Y:S01]  /*0000*/  LDC R1, c[0x0][0x37c] ;  /* 0x0000df00ff017b82 */ /* 0x000fe20000000800 */
[----:B------:R-:W0:Y:S07]  /*0010*/  S2R R5, SR_TID.X ;  /* 0x0000000000057919 */ /* 0x000e2e0000002100 */
[----:B------:R-:W0:Y:S01]  /*0020*/  LDC.64 R2, c[0x0][0x380] ;  /* 0x0000e000ff027b82 */ /* 0x000e220000000a00 */
[----:B------:R-:W1:Y:S01]  /*0030*/  LDCU.64 UR4, c[0x0][0x358] ;  /* 0x00006b00ff0477ac */ /* 0x000e620008000a00 */
[----:B0-----:R-:W-:-:S05]  /*0040*/  IMAD.WIDE.U32 R2, R5, 0x4, R2 ;  /* 0x0000000405027825 */ /* 0x001fca00078e0002 */
[----:B-1----:R-:W2:Y:S02]  /*0050*/  LDG.E R0, desc[UR4][R2.64] ;  /* 0x0000000402007981 */ /* 0x002ea4000c1e1900 */
[----:B--2---:R-:W-:-:S05]  /*0060*/  FADD R5, R0, R0 ;  /* 0x0000000000057221 */ /* 0x004fca0000000000 */
[----:B------:R-:W-:Y:S01]  /*0070*/  STG.E desc[UR4][R2.64], R5 ;  /* 0x0000000502007986 */ /* 0x000fe2000c101904 */
[----:B------:R-:W-:Y:S05]  /*0080*/  EXIT ;  /* 0x000000000000794d */ /* 0x000fea0003800000 */
.L_x_0:
[----:B------:R-:W-:-:S00]  /*0090*/  BRA `(.L_x_0) ;  /* 0xfffffffc00fc7947 */ /* 0x000fc0000383ffff */
[----:B------:R-:W-:-:S00]  /*00a0*/  NOP ;  /* 0x0000000000007918 */ /* 0x000fc00000000000 */
        /* <DEDUP_REMOVED lines=13> */
.L_x_1:


//--------------------- .nv.shared.reserved.0     --------------------------
	.section	.nv.shared.reserved.0,"aw",@nobits
	.weak		__nv_reservedSMEM_offset_0_alias
	.size		__nv_reservedSMEM_offset_0_alias, 0, 64
	.other		__nv_reservedSMEM_offset_0_alias,@"STO_CUDA_RESERVED_SHARED STV_DEFAULT"
__nv_reservedSMEM_offset_0_alias:
	.zero		0
	.zero		64


//--------------------- .nv.constant0._Z13do_sweep_cudaPf --------------------------
	.section	.nv.constant0._Z13do_sweep_cudaPf,"a",@progbits
	.sectionflags	@""
	.align	4
.nv.constant0._Z13do_sweep_cudaPf:
	.zero		904


//--------------------- SYMBOLS --------------------------

	.type		.nv.reservedSmem.offset0,@object
	.size		.nv.reservedSmem.offset0,0x4
